//
// Generated by NVIDIA NVVM Compiler
//
// Compiler Build ID: CL-36424714
// Cuda compilation tools, release 13.0, V13.0.88
// Based on NVVM 20.0.0
//

.version 9.0
.target sm_100
.address_size 64

	// .globl	_Z9matMulGpuPfS_S_iii

.visible .entry _Z9matMulGpuPfS_S_iii(
	.param .u64 .ptr .align 1 _Z9matMulGpuPfS_S_iii_param_0,
	.param .u64 .ptr .align 1 _Z9matMulGpuPfS_S_iii_param_1,
	.param .u64 .ptr .align 1 _Z9matMulGpuPfS_S_iii_param_2,
	.param .u32 _Z9matMulGpuPfS_S_iii_param_3,
	.param .u32 _Z9matMulGpuPfS_S_iii_param_4,
	.param .u32 _Z9matMulGpuPfS_S_iii_param_5
)
{
	.reg .pred 	%p<13>;
	.reg .b32 	%r<41>;
	.reg .b32 	%f<68>;
	.reg .b64 	%rd<53>;

	ld.param.u64 	%rd7, [_Z9matMulGpuPfS_S_iii_param_0];
	ld.param.u64 	%rd8, [_Z9matMulGpuPfS_S_iii_param_1];
	ld.param.u64 	%rd6, [_Z9matMulGpuPfS_S_iii_param_2];
	ld.param.u32 	%r20, [_Z9matMulGpuPfS_S_iii_param_3];
	ld.param.u32 	%r18, [_Z9matMulGpuPfS_S_iii_param_4];
	ld.param.u32 	%r19, [_Z9matMulGpuPfS_S_iii_param_5];
	cvta.to.global.u64 	%rd1, %rd8;
	cvta.to.global.u64 	%rd2, %rd7;
	mov.u32 	%r21, %ctaid.y;
	mov.u32 	%r22, %ntid.y;
	mov.u32 	%r23, %tid.y;
	mad.lo.s32 	%r1, %r21, %r22, %r23;
	mov.u32 	%r24, %ctaid.x;
	mov.u32 	%r25, %ntid.x;
	mov.u32 	%r26, %tid.x;
	mad.lo.s32 	%r2, %r24, %r25, %r26;
	setp.ge.s32 	%p1, %r1, %r20;
	setp.ge.s32 	%p2, %r2, %r19;
	or.pred  	%p3, %p1, %p2;
	@%p3 bra 	$L__BB0_14;
	setp.lt.s32 	%p4, %r18, 1;
	mov.f32 	%f67, 0f00000000;
	@%p4 bra 	$L__BB0_13;
	mul.lo.s32 	%r3, %r18, %r1;
	and.b32  	%r4, %r18, 7;
	setp.lt.u32 	%p5, %r18, 8;
	mov.f32 	%f67, 0f00000000;
	mov.b32 	%r39, 0;
	@%p5 bra 	$L__BB0_5;
	and.b32  	%r39, %r18, 2147483640;
	neg.s32 	%r37, %r39;
	shl.b32 	%r7, %r19, 3;
	mul.wide.u32 	%rd9, %r3, 4;
	add.s64 	%rd10, %rd9, %rd2;
	add.s64 	%rd52, %rd10, 16;
	mov.f32 	%f67, 0f00000000;
	mul.wide.s32 	%rd13, %r19, 4;
	mov.u32 	%r36, %r2;
$L__BB0_4:
	.pragma "nounroll";
	ld.global.f32 	%f17, [%rd52+-16];
	mul.wide.s32 	%rd11, %r36, 4;
	add.s64 	%rd12, %rd1, %rd11;
	ld.global.f32 	%f18, [%rd12];
	fma.rn.f32 	%f19, %f17, %f18, %f67;
	ld.global.f32 	%f20, [%rd52+-12];
	add.s64 	%rd14, %rd12, %rd13;
	ld.global.f32 	%f21, [%rd14];
	fma.rn.f32 	%f22, %f20, %f21, %f19;
	ld.global.f32 	%f23, [%rd52+-8];
	add.s64 	%rd15, %rd14, %rd13;
	ld.global.f32 	%f24, [%rd15];
	fma.rn.f32 	%f25, %f23, %f24, %f22;
	ld.global.f32 	%f26, [%rd52+-4];
	add.s64 	%rd16, %rd15, %rd13;
	ld.global.f32 	%f27, [%rd16];
	fma.rn.f32 	%f28, %f26, %f27, %f25;
	ld.global.f32 	%f29, [%rd52];
	add.s64 	%rd17, %rd16, %rd13;
	ld.global.f32 	%f30, [%rd17];
	fma.rn.f32 	%f31, %f29, %f30, %f28;
	ld.global.f32 	%f32, [%rd52+4];
	add.s64 	%rd18, %rd17, %rd13;
	ld.global.f32 	%f33, [%rd18];
	fma.rn.f32 	%f34, %f32, %f33, %f31;
	ld.global.f32 	%f35, [%rd52+8];
	add.s64 	%rd19, %rd18, %rd13;
	ld.global.f32 	%f36, [%rd19];
	fma.rn.f32 	%f37, %f35, %f36, %f34;
	ld.global.f32 	%f38, [%rd52+12];
	add.s64 	%rd20, %rd19, %rd13;
	ld.global.f32 	%f39, [%rd20];
	fma.rn.f32 	%f67, %f38, %f39, %f37;
	add.s32 	%r37, %r37, 8;
	add.s32 	%r36, %r36, %r7;
	add.s64 	%rd52, %rd52, 32;
	setp.ne.s32 	%p6, %r37, 0;
	@%p6 bra 	$L__BB0_4;
$L__BB0_5:
	setp.eq.s32 	%p7, %r4, 0;
	@%p7 bra 	$L__BB0_13;
	and.b32  	%r13, %r18, 3;
	setp.lt.u32 	%p8, %r4, 4;
	@%p8 bra 	$L__BB0_8;
	add.s32 	%r28, %r39, %r3;
	mul.wide.u32 	%rd21, %r28, 4;
	add.s64 	%rd22, %rd2, %rd21;
	ld.global.f32 	%f41, [%rd22];
	mad.lo.s32 	%r29, %r39, %r19, %r2;
	mul.wide.s32 	%rd23, %r29, 4;
	add.s64 	%rd24, %rd1, %rd23;
	ld.global.f32 	%f42, [%rd24];
	fma.rn.f32 	%f43, %f41, %f42, %f67;
	cvt.u64.u32 	%rd25, %r3;
	cvt.u64.u32 	%rd26, %r39;
	add.s64 	%rd27, %rd26, %rd25;
	shl.b64 	%rd28, %rd27, 2;
	add.s64 	%rd29, %rd2, %rd28;
	ld.global.f32 	%f44, [%rd29+4];
	mul.wide.s32 	%rd30, %r19, 4;
	add.s64 	%rd31, %rd24, %rd30;
	ld.global.f32 	%f45, [%rd31];
	fma.rn.f32 	%f46, %f44, %f45, %f43;
	ld.global.f32 	%f47, [%rd29+8];
	add.s64 	%rd32, %rd31, %rd30;
	ld.global.f32 	%f48, [%rd32];
	fma.rn.f32 	%f49, %f47, %f48, %f46;
	ld.global.f32 	%f50, [%rd29+12];
	add.s64 	%rd33, %rd32, %rd30;
	ld.global.f32 	%f51, [%rd33];
	fma.rn.f32 	%f67, %f50, %f51, %f49;
	add.s32 	%r39, %r39, 4;
$L__BB0_8:
	setp.eq.s32 	%p9, %r13, 0;
	@%p9 bra 	$L__BB0_13;
	setp.eq.s32 	%p10, %r13, 1;
	@%p10 bra 	$L__BB0_11;
	add.s32 	%r30, %r39, %r3;
	mul.wide.u32 	%rd34, %r30, 4;
	add.s64 	%rd35, %rd2, %rd34;
	ld.global.f32 	%f53, [%rd35];
	mad.lo.s32 	%r31, %r39, %r19, %r2;
	mul.wide.s32 	%rd36, %r31, 4;
	add.s64 	%rd37, %rd1, %rd36;
	ld.global.f32 	%f54, [%rd37];
	fma.rn.f32 	%f55, %f53, %f54, %f67;
	cvt.u64.u32 	%rd38, %r3;
	cvt.u64.u32 	%rd39, %r39;
	add.s64 	%rd40, %rd39, %rd38;
	shl.b64 	%rd41, %rd40, 2;
	add.s64 	%rd42, %rd2, %rd41;
	ld.global.f32 	%f56, [%rd42+4];
	mul.wide.s32 	%rd43, %r19, 4;
	add.s64 	%rd44, %rd37, %rd43;
	ld.global.f32 	%f57, [%rd44];
	fma.rn.f32 	%f67, %f56, %f57, %f55;
	add.s32 	%r39, %r39, 2;
$L__BB0_11:
	and.b32  	%r32, %r18, 1;
	setp.eq.b32 	%p11, %r32, 1;
	not.pred 	%p12, %p11;
	@%p12 bra 	$L__BB0_13;
	add.s32 	%r33, %r39, %r3;
	mul.wide.u32 	%rd45, %r33, 4;
	add.s64 	%rd46, %rd2, %rd45;
	ld.global.f32 	%f58, [%rd46];
	mad.lo.s32 	%r34, %r39, %r19, %r2;
	mul.wide.s32 	%rd47, %r34, 4;
	add.s64 	%rd48, %rd1, %rd47;
	ld.global.f32 	%f59, [%rd48];
	fma.rn.f32 	%f67, %f58, %f59, %f67;
$L__BB0_13:
	mad.lo.s32 	%r35, %r19, %r1, %r2;
	cvta.to.global.u64 	%rd49, %rd6;
	mul.wide.s32 	%rd50, %r35, 4;
	add.s64 	%rd51, %rd49, %rd50;
	st.global.f32 	[%rd51], %f67;
$L__BB0_14:
	ret;

}


// ===== COMPILED SASS (sm_100) =====

	.target	sm_100

	.elftype	@"ET_EXEC"


//--------------------- .note.nv.tkinfo           --------------------------
	.section	.note.nv.tkinfo,"",@"SHT_NOTE"
	.sectionflags	@"SHF_NOTE_NV_TKINFO"
	.tkinfo
        /*0018*/ 	.word	0x00000002
        /*0030*/ 	.string	""
        /*0030*/ 	.string	"ptxas"
        /*0030*/ 	.string	"Cuda compilation tools, release 13.0, V13.0.88"
        /*0030*/ 	.string	"Build cuda_13.0.r13.0/compiler.36424714_0"
        /*0030*/ 	.string	"-arch sm_100 -m 64 "



//--------------------- .note.nv.cuinfo           --------------------------
	.section	.note.nv.cuinfo,"",@"SHT_NOTE"
	.sectionflags	@"SHF_NOTE_NV_CUINFO"
        /*0018*/ 	.short	0x0002
        /*001a*/ 	.short	0x0064
        /*001c*/ 	.short	0x0082
	.zero		2


//--------------------- .nv.info                  --------------------------
	.section	.nv.info,"",@"SHT_CUDA_INFO"
	.align	4


	//----- nvinfo : EIATTR_REGCOUNT
	.align		4
        /*0000*/ 	.byte	0x04, 0x2f
        /*0002*/ 	.short	(.L_1 - .L_0)
	.align		4
.L_0:
        /*0004*/ 	.word	index@(_Z9matMulGpuPfS_S_iii)
        /*0008*/ 	.word	0x00000020


	//----- nvinfo : EIATTR_FRAME_SIZE
	.align		4
.L_1:
        /*000c*/ 	.byte	0x04, 0x11
        /*000e*/ 	.short	(.L_3 - .L_2)
	.align		4
.L_2:
        /*0010*/ 	.word	index@(_Z9matMulGpuPfS_S_iii)
        /*0014*/ 	.word	0x00000000


	//----- nvinfo : EIATTR_MIN_STACK_SIZE
	.align		4
.L_3:
        /*0018*/ 	.byte	0x04, 0x12
        /*001a*/ 	.short	(.L_5 - .L_4)
	.align		4
.L_4:
        /*001c*/ 	.word	index@(_Z9matMulGpuPfS_S_iii)
        /*0020*/ 	.word	0x00000000
.L_5:


//--------------------- .nv.compat                --------------------------
	.section	.nv.compat,"",@"SHT_CUDA_COMPAT_INFO"
	.align	4
        /*0000*/ 	.byte	0x02, 0x09, 0x00, 0x00, 0x02, 0x02, 0x01, 0x00, 0x02, 0x05, 0x05, 0x00, 0x03, 0x07, 0x01, 0x01
        /*0010*/ 	.byte	0x02, 0x03, 0x00, 0x00, 0x02, 0x06, 0x01, 0x00, 0x04, 0x0b, 0x08, 0x00, 0x09, 0x00, 0x00, 0x00
        /*0020*/ 	.byte	0x00, 0x00, 0x00, 0x00


//--------------------- .nv.info._Z9matMulGpuPfS_S_iii --------------------------
	.section	.nv.info._Z9matMulGpuPfS_S_iii,"",@"SHT_CUDA_INFO"
	.sectionflags	@""
	.align	4


	//----- nvinfo : EIATTR_CUDA_API_VERSION
	.align		4
        /*0000*/ 	.byte	0x04, 0x37
        /*0002*/ 	.short	(.L_7 - .L_6)
.L_6:
        /*0004*/ 	.word	0x00000082


	//----- nvinfo : EIATTR_KPARAM_INFO
	.align		4
.L_7:
        /*0008*/ 	.byte	0x04, 0x17
        /*000a*/ 	.short	(.L_9 - .L_8)
.L_8:
        /*000c*/ 	.word	0x00000000
        /*0010*/ 	.short	0x0005
        /*0012*/ 	.short	0x0020
        /*0014*/ 	.byte	0x00, 0xf0, 0x11, 0x00


	//----- nvinfo : EIATTR_KPARAM_INFO
	.align		4
.L_9:
        /*0018*/ 	.byte	0x04, 0x17
        /*001a*/ 	.short	(.L_11 - .L_10)
.L_10:
        /*001c*/ 	.word	0x00000000
        /*0020*/ 	.short	0x0004
        /*0022*/ 	.short	0x001c
        /*0024*/ 	.byte	0x00, 0xf0, 0x11, 0x00


	//----- nvinfo : EIATTR_KPARAM_INFO
	.align		4
.L_11:
        /*0028*/ 	.byte	0x04, 0x17
        /*002a*/ 	.short	(.L_13 - .L_12)
.L_12:
        /*002c*/ 	.word	0x00000000
        /*0030*/ 	.short	0x0003
        /*0032*/ 	.short	0x0018
        /*0034*/ 	.byte	0x00, 0xf0, 0x11, 0x00


	//----- nvinfo : EIATTR_KPARAM_INFO
	.align		4
.L_13:
        /*0038*/ 	.byte	0x04, 0x17
        /*003a*/ 	.short	(.L_15 - .L_14)
.L_14:
        /*003c*/ 	.word	0x00000000
        /*0040*/ 	.short	0x0002
        /*0042*/ 	.short	0x0010
        /*0044*/ 	.byte	0x00, 0xf5, 0x21, 0x00


	//----- nvinfo : EIATTR_KPARAM_INFO
	.align		4
.L_15:
        /*0048*/ 	.byte	0x04, 0x17
        /*004a*/ 	.short	(.L_17 - .L_16)
.L_16:
        /*004c*/ 	.word	0x00000000
        /*0050*/ 	.short	0x0001
        /*0052*/ 	.short	0x0008
        /*0054*/ 	.byte	0x00, 0xf5, 0x21, 0x00


	//----- nvinfo : EIATTR_KPARAM_INFO
	.align		4
.L_17:
        /*0058*/ 	.byte	0x04, 0x17
        /*005a*/ 	.short	(.L_19 - .L_18)
.L_18:
        /*005c*/ 	.word	0x00000000
        /*0060*/ 	.short	0x0000
        /*0062*/ 	.short	0x0000
        /*0064*/ 	.byte	0x00, 0xf5, 0x21, 0x00


	//----- nvinfo : EIATTR_SPARSE_MMA_MASK
	.align		4
.L_19:
        /*0068*/ 	.byte	0x03, 0x50
        /*006a*/ 	.short	0x0000


	//----- nvinfo : EIATTR_MAXREG_COUNT
	.align		4
        /*006c*/ 	.byte	0x03, 0x1b
        /*006e*/ 	.short	0x00ff


	//----- nvinfo : EIATTR_MERCURY_ISA_VERSION
	.align		4
        /*0070*/ 	.byte	0x03, 0x5f
        /*0072*/ 	.short	0x0101


	//----- nvinfo : EIATTR_VRC_CTA_INIT_COUNT
	.align		4
        /*0074*/ 	.byte	0x02, 0x4a
	.zero		1
	.zero		1


	//----- nvinfo : EIATTR_EXIT_INSTR_OFFSETS
	.align		4
        /*0078*/ 	.byte	0x04, 0x1c
        /*007a*/ 	.short	(.L_21 - .L_20)


	//   ....[0]....
.L_20:
        /*007c*/ 	.word	0x000000d0


	//   ....[1]....
        /*0080*/ 	.word	0x000008f0


	//----- nvinfo : EIATTR_CBANK_PARAM_SIZE
	.align		4
.L_21:
        /*0084*/ 	.byte	0x03, 0x19
        /*0086*/ 	.short	0x0024


	//----- nvinfo : EIATTR_PARAM_CBANK
	.align		4
        /*0088*/ 	.byte	0x04, 0x0a
        /*008a*/ 	.short	(.L_23 - .L_22)
	.align		4
.L_22:
        /*008c*/ 	.word	index@(.nv.constant0._Z9matMulGpuPfS_S_iii)
        /*0090*/ 	.short	0x0380
        /*0092*/ 	.short	0x0024


	//----- nvinfo : EIATTR_SW_WAR
	.align		4
.L_23:
        /*0094*/ 	.byte	0x04, 0x36
        /*0096*/ 	.short	(.L_25 - .L_24)
.L_24:
        /*0098*/ 	.word	0x00000008
.L_25:


//--------------------- .nv.callgraph             --------------------------
	.section	.nv.callgraph,"",@"SHT_CUDA_CALLGRAPH"
	.align	4
	.sectionentsize	8
	.align		4
        /*0000*/ 	.word	0x00000000
	.align		4
        /*0004*/ 	.word	0xffffffff
	.align		4
        /*0008*/ 	.word	0x00000000
	.align		4
        /*000c*/ 	.word	0xfffffffe
	.align		4
        /*0010*/ 	.word	0x00000000
	.align		4
        /*0014*/ 	.word	0xfffffffd
	.align		4
        /*0018*/ 	.word	0x00000000
	.align		4
        /*001c*/ 	.word	0xfffffffc


//--------------------- .text._Z9matMulGpuPfS_S_iii --------------------------
	.section	.text._Z9matMulGpuPfS_S_iii,"ax",@progbits
	.align	128
        .global         _Z9matMulGpuPfS_S_iii
        .type           _Z9matMulGpuPfS_S_iii,@function
        .size           _Z9matMulGpuPfS_S_iii,(.L_x_5 - _Z9matMulGpuPfS_S_iii)
        .other          _Z9matMulGpuPfS_S_iii,@"STO_CUDA_ENTRY STV_DEFAULT"
_Z9matMulGpuPfS_S_iii:
.text._Z9matMulGpuPfS_S_iii:
[----:B------:R-:W-:Y:S01]  /*0000*/  LDC R1, c[0x0][0x37c] ;  /* 0x0000df00ff017b82 */ /* 0x000fe20000000800 */
[----:B------:R-:W0:Y:S07]  /*0010*/  S2R R5, SR_TID.X ;  /* 0x0000000000057919 */ /* 0x000e2e0000002100 */
[----:B------:R-:W1:Y:S01]  /*0020*/  LDC R16, c[0x0][0x364] ;  /* 0x0000d900ff107b82 */ /* 0x000e620000000800 */
[----:B------:R-:W2:Y:S01]  /*0030*/  LDCU UR6, c[0x0][0x398] ;  /* 0x00007300ff0677ac */ /* 0x000ea20008000800 */
[----:B------:R-:W1:Y:S06]  /*0040*/  S2R R3, SR_TID.Y ;  /* 0x0000000000037919 */ /* 0x000e6c0000002200 */
[----:B------:R-:W0:Y:S08]  /*0050*/  S2UR UR5, SR_CTAID.X ;  /* 0x00000000000579c3 */ /* 0x000e300000002500 */
[----:B------:R-:W0:Y:S08]  /*0060*/  LDC R0, c[0x0][0x360] ;  /* 0x0000d800ff007b82 */ /* 0x000e300000000800 */
[----:B------:R-:W1:Y:S08]  /*0070*/  S2UR UR4, SR_CTAID.Y ;  /* 0x00000000000479c3 */ /* 0x000e700000002600 */
[----:B------:R-:W3:Y:S01]  /*0080*/  LDC R17, c[0x0][0x3a0] ;  /* 0x0000e800ff117b82 */ /* 0x000ee20000000800 */
[----:B0-----:R-:W-:-:S02]  /*0090*/  IMAD R0, R0, UR5, R5 ;  /* 0x0000000500007c24 */ /* 0x001fc4000f8e0205 */
[----:B-1----:R-:W-:-:S03]  /*00a0*/  IMAD R16, R16, UR4, R3 ;  /* 0x0000000410107c24 */ /* 0x002fc6000f8e0203 */
[----:B---3--:R-:W-:-:S04]  /*00b0*/  ISETP.GE.AND P0, PT, R0, R17, PT ;  /* 0x000000110000720c */ /* 0x008fc80003f06270 */
[----:B--2---:R-:W-:-:S13]  /*00c0*/  ISETP.GE.OR P0, PT, R16, UR6, P0 ;  /* 0x0000000610007c0c */ /* 0x004fda0008706670 */
[----:B------:R-:W-:Y:S05]  /*00d0*/  @P0 EXIT ;  /* 0x000000000000094d */ /* 0x000fea0003800000 */
[----:B------:R-:W0:Y:S01]  /*00e0*/  LDC R19, c[0x0][0x39c] ;  /* 0x0000e700ff137b82 */ /* 0x000e220000000800 */
[----:B------:R-:W1:Y:S01]  /*00f0*/  LDCU.64 UR4, c[0x0][0x358] ;  /* 0x00006b00ff0477ac */ /* 0x000e620008000a00 */
[----:B------:R-:W-:Y:S01]  /*0100*/  HFMA2 R24, -RZ, RZ, 0, 0 ;  /* 0x00000000ff187431 */ /* 0x000fe200000001ff */
[----:B0-----:R-:W-:-:S13]  /*0110*/  ISETP.GE.AND P0, PT, R19, 0x1, PT ;  /* 0x000000011300780c */ /* 0x001fda0003f06270 */
[----:B-1----:R-:W-:Y:S05]  /*0120*/  @!P0 BRA `(.L_x_0) ;  /* 0x0000000400e08947 */ /* 0x002fea0003800000 */
[C---:B------:R-:W-:Y:S01]  /*0130*/  ISETP.GE.U32.AND P1, PT, R19.reuse, 0x8, PT ;  /* 0x000000081300780c */ /* 0x040fe20003f26070 */
[----:B------:R-:W-:Y:S01]  /*0140*/  IMAD R20, R16, R19, RZ ;  /* 0x0000001310147224 */ /* 0x000fe200078e02ff */
[----:B------:R-:W-:Y:S02]  /*0150*/  LOP3.LUT R27, R19, 0x7, RZ, 0xc0, !PT ;  /* 0x00000007131b7812 */ /* 0x000fe400078ec0ff */
[----:B------:R-:W-:Y:S02]  /*0160*/  MOV R24, RZ ;  /* 0x000000ff00187202 */ /* 0x000fe40000000f00 */
[----:B------:R-:W-:Y:S02]  /*0170*/  ISETP.NE.AND P0, PT, R27, RZ, PT ;  /* 0x000000ff1b00720c */ /* 0x000fe40003f05270 */
[----:B------:R-:W-:-:S05]  /*0180*/  MOV R21, RZ ;  /* 0x000000ff00157202 */ /* 0x000fca0000000f00 */
[----:B------:R-:W-:Y:S06]  /*0190*/  @!P1 BRA `(.L_x_1) ;  /* 0x0000000000c49947 */ /* 0x000fec0003800000 */
[----:B------:R-:W0:Y:S01]  /*01a0*/  LDC.64 R2, c[0x0][0x380] ;  /* 0x0000e000ff027b82 */ /* 0x000e220000000a00 */
[----:B------:R-:W-:Y:S02]  /*01b0*/  LOP3.LUT R21, R19, 0x7ffffff8, RZ, 0xc0, !PT ;  /* 0x7ffffff813157812 */ /* 0x000fe400078ec0ff */
[----:B------:R-:W-:Y:S02]  /*01c0*/  MOV R24, RZ ;  /* 0x000000ff00187202 */ /* 0x000fe40000000f00 */
[----:B------:R-:W-:Y:S02]  /*01d0*/  MOV R18, R0 ;  /* 0x0000000000127202 */ /* 0x000fe40000000f00 */
[----:B------:R-:W-:Y:S01]  /*01e0*/  IADD3 R22, PT, PT, -R21, RZ, RZ ;  /* 0x000000ff15167210 */ /* 0x000fe20007ffe1ff */
[----:B0-----:R-:W-:-:S03]  /*01f0*/  IMAD.WIDE.U32 R2, R20, 0x4, R2 ;  /* 0x0000000414027825 */ /* 0x001fc600078e0002 */
[----:B------:R-:W-:-:S04]  /*0200*/  IADD3 R4, P1, PT, R2, 0x10, RZ ;  /* 0x0000001002047810 */ /* 0x000fc80007f3e0ff */
[----:B------:R-:W-:-:S09]  /*0210*/  IADD3.X R5, PT, PT, RZ, R3, RZ, P1, !PT ;  /* 0x00000003ff057210 */ /* 0x000fd20000ffe4ff */
.L_x_2:
[----:B------:R-:W0:Y:S01]  /*0220*/  LDC.64 R14, c[0x0][0x388] ;  /* 0x0000e200ff0e7b82 */ /* 0x000e220000000a00 */
[----:B------:R-:W-:Y:S02]  /*0230*/  MOV R2, R4 ;  /* 0x0000000400027202 */ /* 0x000fe40000000f00 */
[----:B------:R-:W-:-:S05]  /*0240*/  MOV R3, R5 ;  /* 0x0000000500037202 */ /* 0x000fca0000000f00 */
[----:B------:R-:W2:Y:S04]  /*0250*/  LDG.E R25, desc[UR4][R2.64+-0x10] ;  /* 0xfffff00402197981 */ /* 0x000ea8000c1e1900 */
[----:B------:R-:W3:Y:S04]  /*0260*/  LDG.E R23, desc[UR4][R2.64+-0xc] ;  /* 0xfffff40402177981 */ /* 0x000ee8000c1e1900 */
[----:B------:R-:W4:Y:S04]  /*0270*/  LDG.E R29, desc[UR4][R2.64+-0x8] ;  /* 0xfffff804021d7981 */ /* 0x000f28000c1e1900 */
[----:B------:R-:W5:Y:S01]  /*0280*/  LDG.E R28, desc[UR4][R2.64+-0x4] ;  /* 0xfffffc04021c7981 */ /* 0x000f62000c1e1900 */
[----:B0-----:R-:W-:-:S05]  /*0290*/  IMAD.WIDE R14, R18, 0x4, R14 ;  /* 0x00000004120e7825 */ /* 0x001fca00078e020e */
[----:B------:R0:W2:Y:S01]  /*02a0*/  LDG.E R26, desc[UR4][R14.64] ;  /* 0x000000040e1a7981 */ /* 0x0000a2000c1e1900 */
[----:B------:R-:W-:-:S04]  /*02b0*/  IMAD.WIDE R12, R17, 0x4, R14 ;  /* 0x00000004110c7825 */ /* 0x000fc800078e020e */
[C---:B------:R-:W-:Y:S02]  /*02c0*/  IMAD.WIDE R4, R17.reuse, 0x4, R12 ;  /* 0x0000000411047825 */ /* 0x040fe400078e020c */
[----:B------:R-:W3:Y:S02]  /*02d0*/  LDG.E R12, desc[UR4][R12.64] ;  /* 0x000000040c0c7981 */ /* 0x000ee4000c1e1900 */
[C---:B------:R-:W-:Y:S02]  /*02e0*/  IMAD.WIDE R8, R17.reuse, 0x4, R4 ;  /* 0x0000000411087825 */ /* 0x040fe400078e0204 */
[----:B------:R-:W4:Y:S02]  /*02f0*/  LDG.E R4, desc[UR4][R4.64] ;  /* 0x0000000404047981 */ /* 0x000f24000c1e1900 */
[C---:B------:R-:W-:Y:S02]  /*0300*/  IMAD.WIDE R6, R17.reuse, 0x4, R8 ;  /* 0x0000000411067825 */ /* 0x040fe400078e0208 */
[----:B------:R-:W5:Y:S02]  /*0310*/  LDG.E R8, desc[UR4][R8.64] ;  /* 0x0000000408087981 */ /* 0x000f64000c1e1900 */
[----:B------:R-:W-:-:S02]  /*0320*/  IMAD.WIDE R10, R17, 0x4, R6 ;  /* 0x00000004110a7825 */ /* 0x000fc400078e0206 */
[----:B------:R-:W5:Y:S04]  /*0330*/  LDG.E R5, desc[UR4][R2.64] ;  /* 0x0000000402057981 */ /* 0x000f68000c1e1900 */
[----:B------:R-:W5:Y:S01]  /*0340*/  LDG.E R6, desc[UR4][R6.64] ;  /* 0x0000000406067981 */ /* 0x000f62000c1e1900 */
[----:B0-----:R-:W-:-:S03]  /*0350*/  IMAD.WIDE R14, R17, 0x4, R10 ;  /* 0x00000004110e7825 */ /* 0x001fc600078e020a */
[----:B------:R-:W5:Y:S04]  /*0360*/  LDG.E R10, desc[UR4][R10.64] ;  /* 0x000000040a0a7981 */ /* 0x000f68000c1e1900 */
[----:B------:R-:W5:Y:S04]  /*0370*/  LDG.E R13, desc[UR4][R14.64] ;  /* 0x000000040e0d7981 */ /* 0x000f68000c1e1900 */
[----:B------:R-:W5:Y:S04]  /*0380*/  LDG.E R7, desc[UR4][R2.64+0x4] ;  /* 0x0000040402077981 */ /* 0x000f68000c1e1900 */
[----:B------:R-:W5:Y:S01]  /*0390*/  LDG.E R9, desc[UR4][R2.64+0xc] ;  /* 0x00000c0402097981 */ /* 0x000f62000c1e1900 */
[----:B--2---:R-:W-:Y:S01]  /*03a0*/  FFMA R26, R25, R26, R24 ;  /* 0x0000001a191a7223 */ /* 0x004fe20000000018 */
[----:B------:R-:W-:-:S02]  /*03b0*/  IMAD.WIDE R24, R17, 0x4, R14 ;  /* 0x0000000411187825 */ /* 0x000fc400078e020e */
[----:B------:R-:W2:Y:S04]  /*03c0*/  LDG.E R14, desc[UR4][R2.64+0x8] ;  /* 0x00000804020e7981 */ /* 0x000ea8000c1e1900 */
[----:B------:R-:W2:Y:S01]  /*03d0*/  LDG.E R24, desc[UR4][R24.64] ;  /* 0x0000000418187981 */ /* 0x000ea2000c1e1900 */
[----:B---3--:R-:W-:Y:S01]  /*03e0*/  FFMA R12, R23, R12, R26 ;  /* 0x0000000c170c7223 */ /* 0x008fe2000000001a */
[----:B------:R-:W-:-:S03]  /*03f0*/  IADD3 R22, PT, PT, R22, 0x8, RZ ;  /* 0x0000000816167810 */ /* 0x000fc60007ffe0ff */
[----:B----4-:R-:W-:Y:S01]  /*0400*/  FFMA R29, R29, R4, R12 ;  /* 0x000000041d1d7223 */ /* 0x010fe2000000000c */
[----:B------:R-:W-:-:S03]  /*0410*/  ISETP.NE.AND P1, PT, R22, RZ, PT ;  /* 0x000000ff1600720c */ /* 0x000fc60003f25270 */
[----:B-----5:R-:W-:Y:S01]  /*0420*/  FFMA R8, R28, R8, R29 ;  /* 0x000000081c087223 */ /* 0x020fe2000000001d */
[----:B------:R-:W-:-:S03]  /*0430*/  IADD3 R4, P2, PT, R2, 0x20, RZ ;  /* 0x0000002002047810 */ /* 0x000fc60007f5e0ff */
[----:B------:R-:W-:Y:S01]  /*0440*/  FFMA R6, R5, R6, R8 ;  /* 0x0000000605067223 */ /* 0x000fe20000000008 */
[----:B------:R-:W-:Y:S02]  /*0450*/  IADD3.X R5, PT, PT, RZ, R3, RZ, P2, !PT ;  /* 0x00000003ff057210 */ /* 0x000fe400017fe4ff */
[----:B------:R-:W-:Y:S01]  /*0460*/  LEA R18, R17, R18, 0x3 ;  /* 0x0000001211127211 */ /* 0x000fe200078e18ff */
[----:B------:R-:W-:-:S04]  /*0470*/  FFMA R7, R7, R10, R6 ;  /* 0x0000000a07077223 */ /* 0x000fc80000000006 */
[----:B--2---:R-:W-:-:S04]  /*0480*/  FFMA R14, R14, R13, R7 ;  /* 0x0000000d0e0e7223 */ /* 0x004fc80000000007 */
[----:B------:R-:W-:Y:S01]  /*0490*/  FFMA R24, R9, R24, R14 ;  /* 0x0000001809187223 */ /* 0x000fe2000000000e */
[----:B------:R-:W-:Y:S06]  /*04a0*/  @P1 BRA `(.L_x_2) ;  /* 0xfffffffc005c1947 */ /* 0x000fec000383ffff */
.L_x_1:
[----:B------:R-:W-:Y:S05]  /*04b0*/  @!P0 BRA `(.L_x_0) ;  /* 0x0000000000fc8947 */ /* 0x000fea0003800000 */
[----:B------:R-:W-:Y:S02]  /*04c0*/  ISETP.GE.U32.AND P1, PT, R27, 0x4, PT ;  /* 0x000000041b00780c */ /* 0x000fe40003f26070 */
[----:B------:R-:W-:-:S04]  /*04d0*/  LOP3.LUT R14, R19, 0x3, RZ, 0xc0, !PT ;  /* 0x00000003130e7812 */ /* 0x000fc800078ec0ff */
[----:B------:R-:W-:-:S07]  /*04e0*/  ISETP.NE.AND P0, PT, R14, RZ, PT ;  /* 0x000000ff0e00720c */ /* 0x000fce0003f05270 */
[----:B------:R-:W-:Y:S06]  /*04f0*/  @!P1 BRA `(.L_x_3) ;  /* 0x00000000006c9947 */ /* 0x000fec0003800000 */
[----:B------:R-:W0:Y:S01]  /*0500*/  LDC.64 R4, c[0x0][0x388] ;  /* 0x0000e200ff047b82 */ /* 0x000e220000000a00 */
[----:B------:R-:W1:Y:S01]  /*0510*/  LDCU.64 UR6, c[0x0][0x380] ;  /* 0x00007000ff0677ac */ /* 0x000e620008000a00 */
[----:B------:R-:W-:Y:S01]  /*0520*/  IMAD R7, R21, R17, R0 ;  /* 0x0000001115077224 */ /* 0x000fe200078e0200 */
[CC--:B------:R-:W-:Y:S02]  /*0530*/  IADD3 R3, PT, PT, R20.reuse, R21.reuse, RZ ;  /* 0x0000001514037210 */ /* 0x0c0fe40007ffe0ff */
[----:B------:R-:W-:-:S03]  /*0540*/  IADD3 R8, P1, PT, R20, R21, RZ ;  /* 0x0000001514087210 */ /* 0x000fc60007f3e0ff */
[----:B------:R-:W2:Y:S01]  /*0550*/  LDC.64 R12, c[0x0][0x380] ;  /* 0x0000e000ff0c7b82 */ /* 0x000ea20000000a00 */
[----:B0-----:R-:W-:-:S04]  /*0560*/  IMAD.WIDE R4, R7, 0x4, R4 ;  /* 0x0000000407047825 */ /* 0x001fc800078e0204 */
[----:B------:R-:W-:Y:S02]  /*0570*/  IMAD.WIDE R6, R17, 0x4, R4 ;  /* 0x0000000411067825 */ /* 0x000fe400078e0204 */
[----:B------:R-:W3:Y:S02]  /*0580*/  LDG.E R4, desc[UR4][R4.64] ;  /* 0x0000000404047981 */ /* 0x000ee4000c1e1900 */
[----:B--2---:R-:W-:Y:S01]  /*0590*/  IMAD.WIDE.U32 R12, R3, 0x4, R12 ;  /* 0x00000004030c7825 */ /* 0x004fe200078e000c */
[----:B------:R-:W-:Y:S02]  /*05a0*/  IADD3.X R3, PT, PT, RZ, RZ, RZ, P1, !PT ;  /* 0x000000ffff037210 */ /* 0x000fe40000ffe4ff */
[----:B-1----:R-:W-:-:S03]  /*05b0*/  LEA R2, P1, R8, UR6, 0x2 ;  /* 0x0000000608027c11 */ /* 0x002fc6000f8210ff */
[----:B------:R-:W3:Y:S01]  /*05c0*/  LDG.E R13, desc[UR4][R12.64] ;  /* 0x000000040c0d7981 */ /* 0x000ee2000c1e1900 */
[----:B------:R-:W-:Y:S01]  /*05d0*/  LEA.HI.X R3, R8, UR7, R3, 0x2, P1 ;  /* 0x0000000708037c11 */ /* 0x000fe200088f1403 */
[C---:B------:R-:W-:Y:S02]  /*05e0*/  IMAD.WIDE R8, R17.reuse, 0x4, R6 ;  /* 0x0000000411087825 */ /* 0x040fe400078e0206 */
[----:B------:R-:W2:Y:S04]  /*05f0*/  LDG.E R6, desc[UR4][R6.64] ;  /* 0x0000000406067981 */ /* 0x000ea8000c1e1900 */
[----:B------:R-:W2:Y:S01]  /*0600*/  LDG.E R15, desc[UR4][R2.64+0x4] ;  /* 0x00000404020f7981 */ /* 0x000ea2000c1e1900 */
[----:B------:R-:W-:-:S03]  /*0610*/  IMAD.WIDE R10, R17, 0x4, R8 ;  /* 0x00000004110a7825 */ /* 0x000fc600078e0208 */
[----:B------:R-:W4:Y:S04]  /*0620*/  LDG.E R22, desc[UR4][R8.64] ;  /* 0x0000000408167981 */ /* 0x000f28000c1e1900 */
[----:B------:R-:W4:Y:S04]  /*0630*/  LDG.E R18, desc[UR4][R2.64+0x8] ;  /* 0x0000080402127981 */ /* 0x000f28000c1e1900 */
[----:B------:R-:W5:Y:S04]  /*0640*/  LDG.E R26, desc[UR4][R2.64+0xc] ;  /* 0x00000c04021a7981 */ /* 0x000f68000c1e1900 */
[----:B------:R-:W5:Y:S01]  /*0650*/  LDG.E R10, desc[UR4][R10.64] ;  /* 0x000000040a0a7981 */ /* 0x000f62000c1e1900 */
[----:B------:R-:W-:Y:S01]  /*0660*/  IADD3 R21, PT, PT, R21, 0x4, RZ ;  /* 0x0000000415157810 */ /* 0x000fe20007ffe0ff */
[----:B---3--:R-:W-:-:S04]  /*0670*/  FFMA R24, R13, R4, R24 ;  /* 0x000000040d187223 */ /* 0x008fc80000000018 */
[----:B--2---:R-:W-:-:S04]  /*0680*/  FFMA R15, R15, R6, R24 ;  /* 0x000000060f0f7223 */ /* 0x004fc80000000018 */
[----:B----4-:R-:W-:-:S04]  /*0690*/  FFMA R15, R18, R22, R15 ;  /* 0x00000016120f7223 */ /* 0x010fc8000000000f */
[----:B-----5:R-:W-:-:S07]  /*06a0*/  FFMA R24, R26, R10, R15 ;  /* 0x0000000a1a187223 */ /* 0x020fce000000000f */
.L_x_3:
[----:B------:R-:W-:Y:S05]  /*06b0*/  @!P0 BRA `(.L_x_0) ;  /* 0x00000000007c8947 */ /* 0x000fea0003800000 */
[----:B------:R-:W-:Y:S01]  /*06c0*/  ISETP.NE.AND P1, PT, R14, 0x1, PT ;  /* 0x000000010e00780c */ /* 0x000fe20003f25270 */
[----:B------:R-:W0:Y:S01]  /*06d0*/  LDC.64 R10, c[0x0][0x380] ;  /* 0x0000e000ff0a7b82 */ /* 0x000e220000000a00 */
[----:B------:R-:W-:-:S04]  /*06e0*/  LOP3.LUT R19, R19, 0x1, RZ, 0xc0, !PT ;  /* 0x0000000113137812 */ /* 0x000fc800078ec0ff */
[----:B------:R-:W-:-:S03]  /*06f0*/  ISETP.NE.U32.AND P0, PT, R19, 0x1, PT ;  /* 0x000000011300780c */ /* 0x000fc60003f05070 */
[----:B------:R-:W1:Y:S04]  /*0700*/  LDC.64 R8, c[0x0][0x388] ;  /* 0x0000e200ff087b82 */ /* 0x000e680000000a00 */
[CC--:B------:R-:W-:Y:S02]  /*0710*/  @P1 IADD3 R13, PT, PT, R20.reuse, R21.reuse, RZ ;  /* 0x00000015140d1210 */ /* 0x0c0fe40007ffe0ff */
[----:B------:R-:W-:Y:S02]  /*0720*/  @P1 IADD3 R12, P2, PT, R20, R21, RZ ;  /* 0x00000015140c1210 */ /* 0x000fe40007f5e0ff */
[----:B------:R-:W2:Y:S02]  /*0730*/  @P1 LDC.64 R2, c[0x0][0x380] ;  /* 0x0000e000ff021b82 */ /* 0x000ea40000000a00 */
[----:B------:R-:W-:-:S06]  /*0740*/  @P1 IADD3.X R14, PT, PT, RZ, RZ, RZ, P2, !PT ;  /* 0x000000ffff0e1210 */ /* 0x000fcc00017fe4ff */
[----:B------:R-:W3:Y:S01]  /*0750*/  LDC.64 R4, c[0x0][0x380] ;  /* 0x0000e000ff047b82 */ /* 0x000ee20000000a00 */
[----:B0-----:R-:W-:-:S04]  /*0760*/  @P1 IMAD.WIDE.U32 R10, R13, 0x4, R10 ;  /* 0x000000040d0a1825 */ /* 0x001fc800078e000a */
[C---:B------:R-:W-:Y:S01]  /*0770*/  @P1 IMAD R13, R21.reuse, R17, R0 ;  /* 0x00000011150d1224 */ /* 0x040fe200078e0200 */
[----:B------:R-:W-:Y:S01]  /*0780*/  @P1 IADD3 R21, PT, PT, R21, 0x2, RZ ;  /* 0x0000000215151810 */ /* 0x000fe20007ffe0ff */
[----:B------:R-:W4:Y:S01]  /*0790*/  @P1 LDG.E R11, desc[UR4][R10.64] ;  /* 0x000000040a0b1981 */ /* 0x000f22000c1e1900 */
[----:B------:R-:W0:Y:S01]  /*07a0*/  LDC.64 R6, c[0x0][0x388] ;  /* 0x0000e200ff067b82 */ /* 0x000e220000000a00 */
[----:B-1----:R-:W-:Y:S01]  /*07b0*/  @P1 IMAD.WIDE R8, R13, 0x4, R8 ;  /* 0x000000040d081825 */ /* 0x002fe200078e0208 */
[----:B------:R-:W-:Y:S02]  /*07c0*/  @!P0 IADD3 R15, PT, PT, R20, R21, RZ ;  /* 0x00000015140f8210 */ /* 0x000fe40007ffe0ff */
[----:B--2---:R-:W-:Y:S01]  /*07d0*/  @P1 LEA R2, P2, R12, R2, 0x2 ;  /* 0x000000020c021211 */ /* 0x004fe200078410ff */
[----:B------:R-:W-:-:S03]  /*07e0*/  @!P0 IMAD R21, R21, R17, R0 ;  /* 0x0000001115158224 */ /* 0x000fc600078e0200 */
[----:B------:R-:W-:Y:S01]  /*07f0*/  @P1 LEA.HI.X R3, R12, R3, R14, 0x2, P2 ;  /* 0x000000030c031211 */ /* 0x000fe200010f140e */
[----:B------:R-:W-:Y:S01]  /*0800*/  @P1 IMAD.WIDE R12, R17, 0x4, R8 ;  /* 0x00000004110c1825 */ /* 0x000fe200078e0208 */
[----:B------:R-:W4:Y:S03]  /*0810*/  @P1 LDG.E R14, desc[UR4][R8.64] ;  /* 0x00000004080e1981 */ /* 0x000f26000c1e1900 */
[----:B---3--:R-:W-:Y:S01]  /*0820*/  @!P0 IMAD.WIDE.U32 R4, R15, 0x4, R4 ;  /* 0x000000040f048825 */ /* 0x008fe200078e0004 */
[----:B------:R-:W2:Y:S04]  /*0830*/  @P1 LDG.E R2, desc[UR4][R2.64+0x4] ;  /* 0x0000040402021981 */ /* 0x000ea8000c1e1900 */
[----:B------:R-:W2:Y:S01]  /*0840*/  @P1 LDG.E R12, desc[UR4][R12.64] ;  /* 0x000000040c0c1981 */ /* 0x000ea2000c1e1900 */
[----:B0-----:R-:W-:-:S03]  /*0850*/  @!P0 IMAD.WIDE R6, R21, 0x4, R6 ;  /* 0x0000000415068825 */ /* 0x001fc600078e0206 */
[----:B------:R-:W3:Y:S04]  /*0860*/  @!P0 LDG.E R5, desc[UR4][R4.64] ;  /* 0x0000000404058981 */ /* 0x000ee8000c1e1900 */
[----:B------:R-:W3:Y:S01]  /*0870*/  @!P0 LDG.E R6, desc[UR4][R6.64] ;  /* 0x0000000406068981 */ /* 0x000ee2000c1e1900 */
[----:B----4-:R-:W-:-:S04]  /*0880*/  @P1 FFMA R11, R11, R14, R24 ;  /* 0x0000000e0b0b1223 */ /* 0x010fc80000000018 */
[----:B--2---:R-:W-:-:S04]  /*0890*/  @P1 FFMA R24, R2, R12, R11 ;  /* 0x0000000c02181223 */ /* 0x004fc8000000000b */
[----:B---3--:R-:W-:-:S07]  /*08a0*/  @!P0 FFMA R24, R5, R6, R24 ;  /* 0x0000000605188223 */ /* 0x008fce0000000018 */
.L_x_0:
[----:B------:R-:W0:Y:S01]  /*08b0*/  LDC.64 R2, c[0x0][0x390] ;  /* 0x0000e400ff027b82 */ /* 0x000e220000000a00 */
[----:B------:R-:W-:-:S04]  /*08c0*/  IMAD R17, R16, R17, R0 ;  /* 0x0000001110117224 */ /* 0x000fc800078e0200 */
[----:B0-----:R-:W-:-:S05]  /*08d0*/  IMAD.WIDE R2, R17, 0x4, R2 ;  /* 0x0000000411027825 */ /* 0x001fca00078e0202 */
[----:B------:R-:W-:Y:S01]  /*08e0*/  STG.E desc[UR4][R2.64], R24 ;  /* 0x0000001802007986 */ /* 0x000fe2000c101904 */
[----:B------:R-:W-:Y:S05]  /*08f0*/  EXIT ;  /* 0x000000000000794d */ /* 0x000fea0003800000 */
.L_x_4:
[----:B------:R-:W-:-:S00]  /*0900*/  BRA `(.L_x_4) ;  /* 0xfffffffc00fc7947 */ /* 0x000fc0000383ffff */
[----:B------:R-:W-:-:S00]  /*0910*/  NOP ;  /* 0x0000000000007918 */ /* 0x000fc00000000000 */
        /* <DEDUP_REMOVED lines=14> */
.L_x_5:


//--------------------- .nv.shared.reserved.0     --------------------------
	.section	.nv.shared.reserved.0,"aw",@nobits
	.weak		__nv_reservedSMEM_offset_0_alias
	.size		__nv_reservedSMEM_offset_0_alias, 0, 64
	.other		__nv_reservedSMEM_offset_0_alias,@"STO_CUDA_RESERVED_SHARED STV_DEFAULT"
__nv_reservedSMEM_offset_0_alias:
	.zero		0
	.zero		64


//--------------------- .nv.constant0._Z9matMulGpuPfS_S_iii --------------------------
	.section	.nv.constant0._Z9matMulGpuPfS_S_iii,"a",@progbits
	.sectionflags	@""
	.align	4
.nv.constant0._Z9matMulGpuPfS_S_iii:
	.zero		932


//--------------------- SYMBOLS --------------------------

	.type		.nv.reservedSmem.offset0,@object
	.size		.nv.reservedSmem.offset0,0x4
